//
// Generated by NVIDIA NVVM Compiler
//
// Compiler Build ID: CL-36424714
// Cuda compilation tools, release 13.0, V13.0.88
// Based on NVVM 20.0.0
//

.version 9.0
.target sm_100
.address_size 64

	// .globl	_Z19gridStrideReductionILj256EEvPiS0_i
.extern .shared .align 16 .b8 subArr[];

.visible .entry _Z19gridStrideReductionILj256EEvPiS0_i(
	.param .u64 .ptr .align 1 _Z19gridStrideReductionILj256EEvPiS0_i_param_0,
	.param .u64 .ptr .align 1 _Z19gridStrideReductionILj256EEvPiS0_i_param_1,
	.param .u32 _Z19gridStrideReductionILj256EEvPiS0_i_param_2
)
{
	.reg .pred 	%p<11>;
	.reg .b32 	%r<105>;
	.reg .b64 	%rd<23>;

	ld.param.u64 	%rd3, [_Z19gridStrideReductionILj256EEvPiS0_i_param_0];
	ld.param.u64 	%rd2, [_Z19gridStrideReductionILj256EEvPiS0_i_param_1];
	ld.param.u32 	%r25, [_Z19gridStrideReductionILj256EEvPiS0_i_param_2];
	cvta.to.global.u64 	%rd1, %rd3;
	mov.u32 	%r1, %tid.x;
	mov.u32 	%r26, %ctaid.x;
	shl.b32 	%r27, %r26, 9;
	add.s32 	%r98, %r27, %r1;
	mov.u32 	%r28, %nctaid.x;
	shl.b32 	%r3, %r28, 9;
	shl.b32 	%r29, %r1, 2;
	mov.u32 	%r30, subArr;
	add.s32 	%r4, %r30, %r29;
	mov.b32 	%r31, 0;
	st.shared.u32 	[%r4], %r31;
	setp.ge.s32 	%p1, %r98, %r25;
	@%p1 bra 	$L__BB0_9;
	add.s32 	%r34, %r98, %r3;
	max.s32 	%r35, %r25, %r34;
	setp.lt.s32 	%p2, %r34, %r25;
	selp.u32 	%r36, 1, 0, %p2;
	add.s32 	%r37, %r34, %r36;
	sub.s32 	%r38, %r35, %r37;
	div.u32 	%r39, %r38, %r3;
	add.s32 	%r5, %r39, %r36;
	and.b32  	%r40, %r5, 3;
	setp.eq.s32 	%p3, %r40, 3;
	mov.b32 	%r104, 0;
	@%p3 bra 	$L__BB0_5;
	add.s32 	%r96, %r98, 256;
	add.s32 	%r42, %r5, 1;
	and.b32  	%r43, %r42, 3;
	neg.s32 	%r95, %r43;
	mov.b32 	%r104, 0;
$L__BB0_3:
	.pragma "nounroll";
	mul.wide.s32 	%rd4, %r98, 4;
	add.s64 	%rd5, %rd1, %rd4;
	ld.global.u32 	%r44, [%rd5];
	mul.wide.u32 	%rd6, %r96, 4;
	add.s64 	%rd7, %rd1, %rd6;
	ld.global.u32 	%r45, [%rd7];
	add.s32 	%r46, %r45, %r44;
	add.s32 	%r104, %r46, %r104;
	add.s32 	%r98, %r98, %r3;
	add.s32 	%r96, %r96, %r3;
	add.s32 	%r95, %r95, 1;
	setp.ne.s32 	%p4, %r95, 0;
	@%p4 bra 	$L__BB0_3;
	add.s32 	%r98, %r96, -256;
$L__BB0_5:
	setp.lt.u32 	%p5, %r5, 3;
	@%p5 bra 	$L__BB0_8;
	mul.wide.s32 	%rd12, %r3, 4;
$L__BB0_7:
	mul.wide.s32 	%rd8, %r98, 4;
	add.s64 	%rd9, %rd1, %rd8;
	ld.global.u32 	%r47, [%rd9];
	add.s32 	%r48, %r98, 256;
	mul.wide.u32 	%rd10, %r48, 4;
	add.s64 	%rd11, %rd1, %rd10;
	ld.global.u32 	%r49, [%rd11];
	add.s32 	%r50, %r49, %r47;
	add.s32 	%r51, %r50, %r104;
	add.s32 	%r52, %r98, %r3;
	add.s64 	%rd13, %rd9, %rd12;
	ld.global.u32 	%r53, [%rd13];
	add.s32 	%r54, %r52, 256;
	mul.wide.u32 	%rd14, %r54, 4;
	add.s64 	%rd15, %rd1, %rd14;
	ld.global.u32 	%r55, [%rd15];
	add.s32 	%r56, %r55, %r53;
	add.s32 	%r57, %r56, %r51;
	add.s32 	%r58, %r52, %r3;
	add.s64 	%rd16, %rd13, %rd12;
	ld.global.u32 	%r59, [%rd16];
	add.s32 	%r60, %r58, 256;
	mul.wide.u32 	%rd17, %r60, 4;
	add.s64 	%rd18, %rd1, %rd17;
	ld.global.u32 	%r61, [%rd18];
	add.s32 	%r62, %r61, %r59;
	add.s32 	%r63, %r62, %r57;
	add.s32 	%r64, %r58, %r3;
	add.s64 	%rd19, %rd16, %rd12;
	ld.global.u32 	%r65, [%rd19];
	add.s32 	%r66, %r64, 256;
	mul.wide.u32 	%rd20, %r66, 4;
	add.s64 	%rd21, %rd1, %rd20;
	ld.global.u32 	%r67, [%rd21];
	add.s32 	%r68, %r67, %r65;
	add.s32 	%r104, %r68, %r63;
	add.s32 	%r98, %r64, %r3;
	setp.lt.s32 	%p6, %r98, %r25;
	@%p6 bra 	$L__BB0_7;
$L__BB0_8:
	st.shared.u32 	[%r4], %r104;
$L__BB0_9:
	bar.sync 	0;
	setp.gt.u32 	%p7, %r1, 127;
	@%p7 bra 	$L__BB0_11;
	ld.shared.u32 	%r69, [%r4+512];
	ld.shared.u32 	%r70, [%r4];
	add.s32 	%r71, %r70, %r69;
	st.shared.u32 	[%r4], %r71;
$L__BB0_11:
	bar.sync 	0;
	setp.gt.u32 	%p8, %r1, 63;
	@%p8 bra 	$L__BB0_13;
	ld.shared.u32 	%r72, [%r4+256];
	ld.shared.u32 	%r73, [%r4];
	add.s32 	%r74, %r73, %r72;
	st.shared.u32 	[%r4], %r74;
$L__BB0_13:
	bar.sync 	0;
	setp.gt.u32 	%p9, %r1, 31;
	@%p9 bra 	$L__BB0_16;
	ld.volatile.shared.u32 	%r75, [%r4+128];
	ld.volatile.shared.u32 	%r76, [%r4];
	add.s32 	%r77, %r76, %r75;
	st.volatile.shared.u32 	[%r4], %r77;
	ld.volatile.shared.u32 	%r78, [%r4+64];
	ld.volatile.shared.u32 	%r79, [%r4];
	add.s32 	%r80, %r79, %r78;
	st.volatile.shared.u32 	[%r4], %r80;
	ld.volatile.shared.u32 	%r81, [%r4+32];
	ld.volatile.shared.u32 	%r82, [%r4];
	add.s32 	%r83, %r82, %r81;
	st.volatile.shared.u32 	[%r4], %r83;
	ld.volatile.shared.u32 	%r84, [%r4+16];
	ld.volatile.shared.u32 	%r85, [%r4];
	add.s32 	%r86, %r85, %r84;
	st.volatile.shared.u32 	[%r4], %r86;
	ld.volatile.shared.u32 	%r87, [%r4+8];
	ld.volatile.shared.u32 	%r88, [%r4];
	add.s32 	%r89, %r88, %r87;
	st.volatile.shared.u32 	[%r4], %r89;
	ld.volatile.shared.u32 	%r90, [%r4+4];
	ld.volatile.shared.u32 	%r91, [%r4];
	add.s32 	%r92, %r91, %r90;
	st.volatile.shared.u32 	[%r4], %r92;
	setp.ne.s32 	%p10, %r1, 0;
	@%p10 bra 	$L__BB0_16;
	ld.shared.u32 	%r93, [subArr];
	cvta.to.global.u64 	%rd22, %rd2;
	atom.global.add.u32 	%r94, [%rd22], %r93;
$L__BB0_16:
	ret;

}


// ===== COMPILED SASS (sm_100) =====

	.target	sm_100

	.elftype	@"ET_EXEC"


//--------------------- .note.nv.tkinfo           --------------------------
	.section	.note.nv.tkinfo,"",@"SHT_NOTE"
	.sectionflags	@"SHF_NOTE_NV_TKINFO"
	.tkinfo
        /*0018*/ 	.word	0x00000002
        /*0030*/ 	.string	""
        /*0030*/ 	.string	"ptxas"
        /*0030*/ 	.string	"Cuda compilation tools, release 13.0, V13.0.88"
        /*0030*/ 	.string	"Build cuda_13.0.r13.0/compiler.36424714_0"
        /*0030*/ 	.string	"-arch sm_100 -m 64 "



//--------------------- .note.nv.cuinfo           --------------------------
	.section	.note.nv.cuinfo,"",@"SHT_NOTE"
	.sectionflags	@"SHF_NOTE_NV_CUINFO"
        /*0018*/ 	.short	0x0002
        /*001a*/ 	.short	0x0064
        /*001c*/ 	.short	0x0082
	.zero		2


//--------------------- .nv.info                  --------------------------
	.section	.nv.info,"",@"SHT_CUDA_INFO"
	.align	4


	//----- nvinfo : EIATTR_REGCOUNT
	.align		4
        /*0000*/ 	.byte	0x04, 0x2f
        /*0002*/ 	.short	(.L_1 - .L_0)
	.align		4
.L_0:
        /*0004*/ 	.word	index@(_Z19gridStrideReductionILj256EEvPiS0_i)
        /*0008*/ 	.word	0x0000001a


	//----- nvinfo : EIATTR_FRAME_SIZE
	.align		4
.L_1:
        /*000c*/ 	.byte	0x04, 0x11
        /*000e*/ 	.short	(.L_3 - .L_2)
	.align		4
.L_2:
        /*0010*/ 	.word	index@(_Z19gridStrideReductionILj256EEvPiS0_i)
        /*0014*/ 	.word	0x00000000


	//----- nvinfo : EIATTR_MIN_STACK_SIZE
	.align		4
.L_3:
        /*0018*/ 	.byte	0x04, 0x12
        /*001a*/ 	.short	(.L_5 - .L_4)
	.align		4
.L_4:
        /*001c*/ 	.word	index@(_Z19gridStrideReductionILj256EEvPiS0_i)
        /*0020*/ 	.word	0x00000000
.L_5:


//--------------------- .nv.compat                --------------------------
	.section	.nv.compat,"",@"SHT_CUDA_COMPAT_INFO"
	.align	4
        /*0000*/ 	.byte	0x02, 0x09, 0x00, 0x00, 0x02, 0x02, 0x01, 0x00, 0x02, 0x05, 0x05, 0x00, 0x03, 0x07, 0x01, 0x01
        /*0010*/ 	.byte	0x02, 0x03, 0x00, 0x00, 0x02, 0x06, 0x01, 0x00, 0x04, 0x0b, 0x08, 0x00, 0x09, 0x00, 0x00, 0x00
        /*0020*/ 	.byte	0x00, 0x00, 0x00, 0x00


//--------------------- .nv.info._Z19gridStrideReductionILj256EEvPiS0_i --------------------------
	.section	.nv.info._Z19gridStrideReductionILj256EEvPiS0_i,"",@"SHT_CUDA_INFO"
	.sectionflags	@""
	.align	4


	//----- nvinfo : EIATTR_CUDA_API_VERSION
	.align		4
        /*0000*/ 	.byte	0x04, 0x37
        /*0002*/ 	.short	(.L_7 - .L_6)
.L_6:
        /*0004*/ 	.word	0x00000082


	//----- nvinfo : EIATTR_KPARAM_INFO
	.align		4
.L_7:
        /*0008*/ 	.byte	0x04, 0x17
        /*000a*/ 	.short	(.L_9 - .L_8)
.L_8:
        /*000c*/ 	.word	0x00000000
        /*0010*/ 	.short	0x0002
        /*0012*/ 	.short	0x0010
        /*0014*/ 	.byte	0x00, 0xf0, 0x11, 0x00


	//----- nvinfo : EIATTR_KPARAM_INFO
	.align		4
.L_9:
        /*0018*/ 	.byte	0x04, 0x17
        /*001a*/ 	.short	(.L_11 - .L_10)
.L_10:
        /*001c*/ 	.word	0x00000000
        /*0020*/ 	.short	0x0001
        /*0022*/ 	.short	0x0008
        /*0024*/ 	.byte	0x00, 0xf5, 0x21, 0x00


	//----- nvinfo : EIATTR_KPARAM_INFO
	.align		4
.L_11:
        /*0028*/ 	.byte	0x04, 0x17
        /*002a*/ 	.short	(.L_13 - .L_12)
.L_12:
        /*002c*/ 	.word	0x00000000
        /*0030*/ 	.short	0x0000
        /*0032*/ 	.short	0x0000
        /*0034*/ 	.byte	0x00, 0xf5, 0x21, 0x00


	//----- nvinfo : EIATTR_SPARSE_MMA_MASK
	.align		4
.L_13:
        /*0038*/ 	.byte	0x03, 0x50
        /*003a*/ 	.short	0x0000


	//----- nvinfo : EIATTR_MAXREG_COUNT
	.align		4
        /*003c*/ 	.byte	0x03, 0x1b
        /*003e*/ 	.short	0x00ff


	//----- nvinfo : EIATTR_NUM_BARRIERS
	.align		4
        /*0040*/ 	.byte	0x02, 0x4c
        /*0042*/ 	.byte	0x01
	.zero		1


	//----- nvinfo : EIATTR_MERCURY_ISA_VERSION
	.align		4
        /*0044*/ 	.byte	0x03, 0x5f
        /*0046*/ 	.short	0x0101


	//----- nvinfo : EIATTR_VRC_CTA_INIT_COUNT
	.align		4
        /*0048*/ 	.byte	0x02, 0x4a
	.zero		1
	.zero		1


	//----- nvinfo : EIATTR_EXIT_INSTR_OFFSETS
	.align		4
        /*004c*/ 	.byte	0x04, 0x1c
        /*004e*/ 	.short	(.L_15 - .L_14)


	//   ....[0]....
.L_14:
        /*0050*/ 	.word	0x00000740


	//   ....[1]....
        /*0054*/ 	.word	0x000008e0


	//   ....[2]....
        /*0058*/ 	.word	0x00000920


	//----- nvinfo : EIATTR_CRS_STACK_SIZE
	.align		4
.L_15:
        /*005c*/ 	.byte	0x04, 0x1e
        /*005e*/ 	.short	(.L_17 - .L_16)
.L_16:
        /*0060*/ 	.word	0x00000000


	//----- nvinfo : EIATTR_CBANK_PARAM_SIZE
	.align		4
.L_17:
        /*0064*/ 	.byte	0x03, 0x19
        /*0066*/ 	.short	0x0014


	//----- nvinfo : EIATTR_PARAM_CBANK
	.align		4
        /*0068*/ 	.byte	0x04, 0x0a
        /*006a*/ 	.short	(.L_19 - .L_18)
	.align		4
.L_18:
        /*006c*/ 	.word	index@(.nv.constant0._Z19gridStrideReductionILj256EEvPiS0_i)
        /*0070*/ 	.short	0x0380
        /*0072*/ 	.short	0x0014


	//----- nvinfo : EIATTR_SW_WAR
	.align		4
.L_19:
        /*0074*/ 	.byte	0x04, 0x36
        /*0076*/ 	.short	(.L_21 - .L_20)
.L_20:
        /*0078*/ 	.word	0x00000008
.L_21:


//--------------------- .nv.callgraph             --------------------------
	.section	.nv.callgraph,"",@"SHT_CUDA_CALLGRAPH"
	.align	4
	.sectionentsize	8
	.align		4
        /*0000*/ 	.word	0x00000000
	.align		4
        /*0004*/ 	.word	0xffffffff
	.align		4
        /*0008*/ 	.word	0x00000000
	.align		4
        /*000c*/ 	.word	0xfffffffe
	.align		4
        /*0010*/ 	.word	0x00000000
	.align		4
        /*0014*/ 	.word	0xfffffffd
	.align		4
        /*0018*/ 	.word	0x00000000
	.align		4
        /*001c*/ 	.word	0xfffffffc


//--------------------- .text._Z19gridStrideReductionILj256EEvPiS0_i --------------------------
	.section	.text._Z19gridStrideReductionILj256EEvPiS0_i,"ax",@progbits
	.align	128
        .global         _Z19gridStrideReductionILj256EEvPiS0_i
        .type           _Z19gridStrideReductionILj256EEvPiS0_i,@function
        .size           _Z19gridStrideReductionILj256EEvPiS0_i,(.L_x_10 - _Z19gridStrideReductionILj256EEvPiS0_i)
        .other          _Z19gridStrideReductionILj256EEvPiS0_i,@"STO_CUDA_ENTRY STV_DEFAULT"
_Z19gridStrideReductionILj256EEvPiS0_i:
.text._Z19gridStrideReductionILj256EEvPiS0_i:
[----:B------:R-:W-:Y:S08]  /*0000*/  LDC R1, c[0x0][0x37c] ;  /* 0x0000df00ff017b82 */ /* 0x000ff00000000800 */
[----:B------:R-:W0:Y:S01]  /*0010*/  S2UR UR5, SR_CgaCtaId ;  /* 0x00000000000579c3 */ /* 0x000e220000008800 */
[----:B------:R-:W1:Y:S01]  /*0020*/  S2R R0, SR_TID.X ;  /* 0x0000000000007919 */ /* 0x000e620000002100 */
[----:B------:R-:W-:Y:S01]  /*0030*/  UMOV UR4, 0x400 ;  /* 0x0000040000047882 */ /* 0x000fe20000000000 */
[----:B------:R-:W2:Y:S01]  /*0040*/  LDCU.64 UR6, c[0x0][0x358] ;  /* 0x00006b00ff0677ac */ /* 0x000ea20008000a00 */
[----:B------:R-:W-:Y:S01]  /*0050*/  BSSY.RECONVERGENT B0, `(.L_x_0) ;  /* 0x0000060000007945 */ /* 0x000fe20003800200 */
[----:B------:R-:W3:Y:S03]  /*0060*/  S2R R3, SR_CTAID.X ;  /* 0x0000000000037919 */ /* 0x000ee60000002500 */
[----:B------:R-:W4:Y:S01]  /*0070*/  LDC R4, c[0x0][0x370] ;  /* 0x0000dc00ff047b82 */ /* 0x000f220000000800 */
[----:B0-----:R-:W-:Y:S01]  /*0080*/  ULEA UR4, UR5, UR4, 0x18 ;  /* 0x0000000405047291 */ /* 0x001fe2000f8ec0ff */
[----:B------:R-:W0:Y:S05]  /*0090*/  LDCU UR5, c[0x0][0x390] ;  /* 0x00007200ff0577ac */ /* 0x000e2a0008000800 */
[----:B-1----:R-:W-:Y:S01]  /*00a0*/  LEA R2, R0, UR4, 0x2 ;  /* 0x0000000400027c11 */ /* 0x002fe2000f8e10ff */
[----:B---3--:R-:W-:-:S04]  /*00b0*/  IMAD R6, R3, 0x200, R0 ;  /* 0x0000020003067824 */ /* 0x008fc800078e0200 */
[----:B------:R1:W-:Y:S01]  /*00c0*/  STS [R2], RZ ;  /* 0x000000ff02007388 */ /* 0x0003e20000000800 */
[----:B0-----:R-:W-:-:S13]  /*00d0*/  ISETP.GE.AND P0, PT, R6, UR5, PT ;  /* 0x0000000506007c0c */ /* 0x001fda000bf06270 */
[----:B-12-4-:R-:W-:Y:S05]  /*00e0*/  @P0 BRA `(.L_x_1) ;  /* 0x0000000400580947 */ /* 0x016fea0003800000 */
[----:B------:R-:W-:Y:S01]  /*00f0*/  IMAD.SHL.U32 R3, R4, 0x200, RZ ;  /* 0x0000020004037824 */ /* 0x000fe200078e00ff */
[----:B------:R-:W-:Y:S03]  /*0100*/  BSSY.RECONVERGENT B1, `(.L_x_2) ;  /* 0x0000030000017945 */ /* 0x000fe60003800200 */
[----:B------:R-:W0:Y:S01]  /*0110*/  I2F.U32.RP R10, R3 ;  /* 0x00000003000a7306 */ /* 0x000e220000209000 */
[C---:B------:R-:W-:Y:S01]  /*0120*/  IMAD.IADD R7, R3.reuse, 0x1, R6 ;  /* 0x0000000103077824 */ /* 0x040fe200078e0206 */
[----:B------:R-:W-:Y:S01]  /*0130*/  ISETP.NE.U32.AND P2, PT, R3, RZ, PT ;  /* 0x000000ff0300720c */ /* 0x000fe20003f45070 */
[----:B------:R-:W-:-:S03]  /*0140*/  IMAD.MOV R11, RZ, RZ, -R3 ;  /* 0x000000ffff0b7224 */ /* 0x000fc600078e0a03 */
[C---:B------:R-:W-:Y:S02]  /*0150*/  ISETP.GE.AND P0, PT, R7.reuse, UR5, PT ;  /* 0x0000000507007c0c */ /* 0x040fe4000bf06270 */
[----:B------:R-:W-:Y:S02]  /*0160*/  VIMNMX R8, PT, PT, R7, UR5, !PT ;  /* 0x0000000507087c48 */ /* 0x000fe4000ffe0100 */
[----:B------:R-:W-:-:S04]  /*0170*/  SEL R9, RZ, 0x1, P0 ;  /* 0x00000001ff097807 */ /* 0x000fc80000000000 */
[----:B------:R-:W-:Y:S01]  /*0180*/  IADD3 R8, PT, PT, R8, -R7, -R9 ;  /* 0x8000000708087210 */ /* 0x000fe20007ffe809 */
[----:B0-----:R-:W0:Y:S01]  /*0190*/  MUFU.RCP R10, R10 ;  /* 0x0000000a000a7308 */ /* 0x001e220000001000 */
[----:B------:R-:W-:Y:S02]  /*01a0*/  MOV R7, RZ ;  /* 0x000000ff00077202 */ /* 0x000fe40000000f00 */
[----:B0-----:R-:W-:-:S05]  /*01b0*/  IADD3 R4, PT, PT, R10, 0xffffffe, RZ ;  /* 0x0ffffffe0a047810 */ /* 0x001fca0007ffe0ff */
[----:B------:R0:W1:Y:S02]  /*01c0*/  F2I.FTZ.U32.TRUNC.NTZ R5, R4 ;  /* 0x0000000400057305 */ /* 0x000064000021f000 */
[----:B0-----:R-:W-:Y:S02]  /*01d0*/  HFMA2 R4, -RZ, RZ, 0, 0 ;  /* 0x00000000ff047431 */ /* 0x001fe400000001ff */
[----:B-1----:R-:W-:-:S04]  /*01e0*/  IMAD R11, R11, R5, RZ ;  /* 0x000000050b0b7224 */ /* 0x002fc800078e02ff */
[----:B------:R-:W-:-:S06]  /*01f0*/  IMAD.HI.U32 R5, R5, R11, R4 ;  /* 0x0000000b05057227 */ /* 0x000fcc00078e0004 */
[----:B------:R-:W-:-:S04]  /*0200*/  IMAD.HI.U32 R4, R5, R8, RZ ;  /* 0x0000000805047227 */ /* 0x000fc800078e00ff */
[----:B------:R-:W-:-:S04]  /*0210*/  IMAD.MOV R5, RZ, RZ, -R4 ;  /* 0x000000ffff057224 */ /* 0x000fc800078e0a04 */
[----:B------:R-:W-:-:S05]  /*0220*/  IMAD R8, R3, R5, R8 ;  /* 0x0000000503087224 */ /* 0x000fca00078e0208 */
[----:B------:R-:W-:-:S13]  /*0230*/  ISETP.GE.U32.AND P0, PT, R8, R3, PT ;  /* 0x000000030800720c */ /* 0x000fda0003f06070 */
[----:B------:R-:W-:Y:S01]  /*0240*/  @P0 IMAD.IADD R8, R8, 0x1, -R3 ;  /* 0x0000000108080824 */ /* 0x000fe200078e0a03 */
[----:B------:R-:W-:-:S04]  /*0250*/  @P0 IADD3 R4, PT, PT, R4, 0x1, RZ ;  /* 0x0000000104040810 */ /* 0x000fc80007ffe0ff */
[----:B------:R-:W-:-:S13]  /*0260*/  ISETP.GE.U32.AND P1, PT, R8, R3, PT ;  /* 0x000000030800720c */ /* 0x000fda0003f26070 */
[----:B------:R-:W-:Y:S01]  /*0270*/  @P1 VIADD R4, R4, 0x1 ;  /* 0x0000000104041836 */ /* 0x000fe20000000000 */
[----:B------:R-:W-:-:S05]  /*0280*/  @!P2 LOP3.LUT R4, RZ, R3, RZ, 0x33, !PT ;  /* 0x00000003ff04a212 */ /* 0x000fca00078e33ff */
[----:B------:R-:W-:-:S05]  /*0290*/  IMAD.IADD R14, R9, 0x1, R4 ;  /* 0x00000001090e7824 */ /* 0x000fca00078e0204 */
[----:B------:R-:W-:-:S04]  /*02a0*/  LOP3.LUT R4, R14, 0x3, RZ, 0xc0, !PT ;  /* 0x000000030e047812 */ /* 0x000fc800078ec0ff */
[----:B------:R-:W-:-:S13]  /*02b0*/  ISETP.NE.AND P0, PT, R4, 0x3, PT ;  /* 0x000000030400780c */ /* 0x000fda0003f05270 */
[----:B------:R-:W-:Y:S05]  /*02c0*/  @!P0 BRA `(.L_x_3) ;  /* 0x00000000004c8947 */ /* 0x000fea0003800000 */
[----:B------:R-:W0:Y:S01]  /*02d0*/  LDC.64 R4, c[0x0][0x380] ;  /* 0x0000e000ff047b82 */ /* 0x000e220000000a00 */
[----:B------:R-:W-:Y:S01]  /*02e0*/  VIADD R7, R14, 0x1 ;  /* 0x000000010e077836 */ /* 0x000fe20000000000 */
[----:B------:R-:W-:Y:S01]  /*02f0*/  BSSY.RECONVERGENT B2, `(.L_x_4) ;  /* 0x000000f000027945 */ /* 0x000fe20003800200 */
[----:B------:R-:W-:-:S03]  /*0300*/  VIADD R12, R6, 0x100 ;  /* 0x00000100060c7836 */ /* 0x000fc60000000000 */
[----:B------:R-:W-:Y:S02]  /*0310*/  LOP3.LUT R8, R7, 0x3, RZ, 0xc0, !PT ;  /* 0x0000000307087812 */ /* 0x000fe400078ec0ff */
[----:B------:R-:W-:-:S03]  /*0320*/  MOV R7, RZ ;  /* 0x000000ff00077202 */ /* 0x000fc60000000f00 */
[----:B------:R-:W-:-:S07]  /*0330*/  IMAD.MOV R13, RZ, RZ, -R8 ;  /* 0x000000ffff0d7224 */ /* 0x000fce00078e0a08 */
.L_x_5:
[----:B0-----:R-:W-:-:S04]  /*0340*/  IMAD.WIDE R8, R6, 0x4, R4 ;  /* 0x0000000406087825 */ /* 0x001fc800078e0204 */
[----:B------:R-:W-:Y:S02]  /*0350*/  IMAD.WIDE.U32 R10, R12, 0x4, R4 ;  /* 0x000000040c0a7825 */ /* 0x000fe400078e0004 */
[----:B------:R-:W2:Y:S04]  /*0360*/  LDG.E R8, desc[UR6][R8.64] ;  /* 0x0000000608087981 */ /* 0x000ea8000c1e1900 */
[----:B------:R-:W2:Y:S01]  /*0370*/  LDG.E R10, desc[UR6][R10.64] ;  /* 0x000000060a0a7981 */ /* 0x000ea2000c1e1900 */
[----:B------:R-:W-:Y:S01]  /*0380*/  VIADD R13, R13, 0x1 ;  /* 0x000000010d0d7836 */ /* 0x000fe20000000000 */
[C---:B------:R-:W-:Y:S01]  /*0390*/  IADD3 R6, PT, PT, R3.reuse, R6, RZ ;  /* 0x0000000603067210 */ /* 0x040fe20007ffe0ff */
[----:B------:R-:W-:-:S03]  /*03a0*/  IMAD.IADD R12, R3, 0x1, R12 ;  /* 0x00000001030c7824 */ /* 0x000fc600078e020c */
[----:B------:R-:W-:Y:S02]  /*03b0*/  ISETP.NE.AND P0, PT, R13, RZ, PT ;  /* 0x000000ff0d00720c */ /* 0x000fe40003f05270 */
[----:B--2---:R-:W-:-:S11]  /*03c0*/  IADD3 R7, PT, PT, R7, R10, R8 ;  /* 0x0000000a07077210 */ /* 0x004fd60007ffe008 */
[----:B------:R-:W-:Y:S05]  /*03d0*/  @P0 BRA `(.L_x_5) ;  /* 0xfffffffc00d80947 */ /* 0x000fea000383ffff */
[----:B------:R-:W-:Y:S05]  /*03e0*/  BSYNC.RECONVERGENT B2 ;  /* 0x0000000000027941 */ /* 0x000fea0003800200 */
.L_x_4:
[----:B------:R-:W-:-:S07]  /*03f0*/  VIADD R6, R12, 0xffffff00 ;  /* 0xffffff000c067836 */ /* 0x000fce0000000000 */
.L_x_3:
[----:B------:R-:W-:Y:S05]  /*0400*/  BSYNC.RECONVERGENT B1 ;  /* 0x0000000000017941 */ /* 0x000fea0003800200 */
.L_x_2:
[----:B------:R-:W-:Y:S01]  /*0410*/  ISETP.GE.U32.AND P0, PT, R14, 0x3, PT ;  /* 0x000000030e00780c */ /* 0x000fe20003f06070 */
[----:B------:R-:W-:-:S12]  /*0420*/  BSSY.RECONVERGENT B1, `(.L_x_6) ;  /* 0x0000021000017945 */ /* 0x000fd80003800200 */
[----:B------:R-:W-:Y:S05]  /*0430*/  @!P0 BRA `(.L_x_7) ;  /* 0x00000000007c8947 */ /* 0x000fea0003800000 */
.L_x_8:
[----:B------:R-:W0:Y:S01]  /*0440*/  LDC.64 R4, c[0x0][0x380] ;  /* 0x0000e000ff047b82 */ /* 0x000e220000000a00 */
[----:B------:R-:W-:Y:S01]  /*0450*/  IADD3 R10, PT, PT, R3, R6, RZ ;  /* 0x00000006030a7210 */ /* 0x000fe20007ffe0ff */
[----:B------:R-:W-:-:S03]  /*0460*/  VIADD R19, R6, 0x100 ;  /* 0x0000010006137836 */ /* 0x000fc60000000000 */
[----:B------:R-:W-:Y:S01]  /*0470*/  IADD3 R21, PT, PT, R10, 0x100, RZ ;  /* 0x000001000a157810 */ /* 0x000fe20007ffe0ff */
[----:B------:R-:W-:-:S04]  /*0480*/  IMAD.IADD R8, R3, 0x1, R10 ;  /* 0x0000000103087824 */ /* 0x000fc800078e020a */
[----:B------:R-:W-:Y:S02]  /*0490*/  VIADD R15, R8, 0x100 ;  /* 0x00000100080f7836 */ /* 0x000fe40000000000 */
[----:B0-----:R-:W-:Y:S01]  /*04a0*/  IMAD.WIDE R16, R6, 0x4, R4 ;  /* 0x0000000406107825 */ /* 0x001fe200078e0204 */
[----:B------:R-:W-:-:S03]  /*04b0*/  IADD3 R6, PT, PT, R3, R8, RZ ;  /* 0x0000000803067210 */ /* 0x000fc60007ffe0ff */
[----:B------:R-:W-:Y:S01]  /*04c0*/  IMAD.WIDE.U32 R18, R19, 0x4, R4 ;  /* 0x0000000413127825 */ /* 0x000fe200078e0004 */
[----:B------:R-:W2:Y:S03]  /*04d0*/  LDG.E R13, desc[UR6][R16.64] ;  /* 0x00000006100d7981 */ /* 0x000ea6000c1e1900 */
[----:B------:R-:W-:Y:S01]  /*04e0*/  IMAD.WIDE R10, R3, 0x4, R16 ;  /* 0x00000004030a7825 */ /* 0x000fe200078e0210 */
[----:B------:R-:W2:Y:S03]  /*04f0*/  LDG.E R12, desc[UR6][R18.64] ;  /* 0x00000006120c7981 */ /* 0x000ea6000c1e1900 */
[----:B------:R-:W-:-:S04]  /*0500*/  IMAD.WIDE.U32 R20, R21, 0x4, R4 ;  /* 0x0000000415147825 */ /* 0x000fc800078e0004 */
[----:B------:R-:W-:Y:S02]  /*0510*/  IMAD.WIDE R8, R3, 0x4, R10 ;  /* 0x0000000403087825 */ /* 0x000fe400078e020a */
[----:B------:R-:W3:Y:S02]  /*0520*/  LDG.E R20, desc[UR6][R20.64] ;  /* 0x0000000614147981 */ /* 0x000ee4000c1e1900 */
[----:B------:R-:W-:Y:S02]  /*0530*/  VIADD R23, R6, 0x100 ;  /* 0x0000010006177836 */ /* 0x000fe40000000000 */
[--C-:B------:R-:W-:Y:S01]  /*0540*/  IMAD.WIDE.U32 R14, R15, 0x4, R4.reuse ;  /* 0x000000040f0e7825 */ /* 0x100fe200078e0004 */
[----:B------:R-:W3:Y:S03]  /*0550*/  LDG.E R11, desc[UR6][R10.64] ;  /* 0x000000060a0b7981 */ /* 0x000ee6000c1e1900 */
[----:B------:R-:W-:-:S02]  /*0560*/  IMAD.WIDE.U32 R22, R23, 0x4, R4 ;  /* 0x0000000417167825 */ /* 0x000fc400078e0004 */
[----:B------:R-:W4:Y:S02]  /*0570*/  LDG.E R14, desc[UR6][R14.64] ;  /* 0x000000060e0e7981 */ /* 0x000f24000c1e1900 */
[C---:B------:R-:W-:Y:S02]  /*0580*/  IMAD.WIDE R4, R3.reuse, 0x4, R8 ;  /* 0x0000000403047825 */ /* 0x040fe400078e0208 */
[----:B------:R-:W4:Y:S04]  /*0590*/  LDG.E R9, desc[UR6][R8.64] ;  /* 0x0000000608097981 */ /* 0x000f28000c1e1900 */
[----:B------:R-:W5:Y:S04]  /*05a0*/  LDG.E R22, desc[UR6][R22.64] ;  /* 0x0000000616167981 */ /* 0x000f68000c1e1900 */
[----:B------:R-:W5:Y:S01]  /*05b0*/  LDG.E R5, desc[UR6][R4.64] ;  /* 0x0000000604057981 */ /* 0x000f62000c1e1900 */
[----:B------:R-:W-:-:S04]  /*05c0*/  IADD3 R6, PT, PT, R3, R6, RZ ;  /* 0x0000000603067210 */ /* 0x000fc80007ffe0ff */
[----:B------:R-:W-:Y:S02]  /*05d0*/  ISETP.GE.AND P0, PT, R6, UR5, PT ;  /* 0x0000000506007c0c */ /* 0x000fe4000bf06270 */
[----:B--2---:R-:W-:-:S04]  /*05e0*/  IADD3 R12, PT, PT, R7, R12, R13 ;  /* 0x0000000c070c7210 */ /* 0x004fc80007ffe00d */
[----:B---3--:R-:W-:-:S04]  /*05f0*/  IADD3 R12, PT, PT, R12, R20, R11 ;  /* 0x000000140c0c7210 */ /* 0x008fc80007ffe00b */
[----:B----4-:R-:W-:-:S04]  /*0600*/  IADD3 R12, PT, PT, R12, R14, R9 ;  /* 0x0000000e0c0c7210 */ /* 0x010fc80007ffe009 */
[----:B-----5:R-:W-:Y:S01]  /*0610*/  IADD3 R7, PT, PT, R12, R22, R5 ;  /* 0x000000160c077210 */ /* 0x020fe20007ffe005 */
[----:B------:R-:W-:Y:S06]  /*0620*/  @!P0 BRA `(.L_x_8) ;  /* 0xfffffffc00848947 */ /* 0x000fec000383ffff */
.L_x_7:
[----:B------:R-:W-:Y:S05]  /*0630*/  BSYNC.RECONVERGENT B1 ;  /* 0x0000000000017941 */ /* 0x000fea0003800200 */
.L_x_6:
[----:B------:R0:W-:Y:S02]  /*0640*/  STS [R2], R7 ;  /* 0x0000000702007388 */ /* 0x0001e40000000800 */
.L_x_1:
[----:B------:R-:W-:Y:S05]  /*0650*/  BSYNC.RECONVERGENT B0 ;  /* 0x0000000000007941 */ /* 0x000fea0003800200 */
.L_x_0:
[----:B------:R-:W-:Y:S01]  /*0660*/  BAR.SYNC.DEFER_BLOCKING 0x0 ;  /* 0x0000000000007b1d */ /* 0x000fe20000010000 */
[C---:B------:R-:W-:Y:S02]  /*0670*/  ISETP.GT.U32.AND P0, PT, R0.reuse, 0x7f, PT ;  /* 0x0000007f0000780c */ /* 0x040fe40003f04070 */
[----:B------:R-:W-:-:S11]  /*0680*/  ISETP.GT.U32.AND P1, PT, R0, 0x3f, PT ;  /* 0x0000003f0000780c */ /* 0x000fd60003f24070 */
[----:B------:R-:W-:Y:S04]  /*0690*/  @!P0 LDS R3, [R2+0x200] ;  /* 0x0002000002038984 */ /* 0x000fe80000000800 */
[----:B------:R-:W1:Y:S02]  /*06a0*/  @!P0 LDS R4, [R2] ;  /* 0x0000000002048984 */ /* 0x000e640000000800 */
[----:B-1----:R-:W-:-:S05]  /*06b0*/  @!P0 IMAD.IADD R3, R3, 0x1, R4 ;  /* 0x0000000103038824 */ /* 0x002fca00078e0204 */
[----:B------:R-:W-:Y:S01]  /*06c0*/  @!P0 STS [R2], R3 ;  /* 0x0000000302008388 */ /* 0x000fe20000000800 */
[----:B------:R-:W-:Y:S01]  /*06d0*/  BAR.SYNC.DEFER_BLOCKING 0x0 ;  /* 0x0000000000007b1d */ /* 0x000fe20000010000 */
[----:B------:R-:W-:-:S05]  /*06e0*/  ISETP.GT.U32.AND P0, PT, R0, 0x1f, PT ;  /* 0x0000001f0000780c */ /* 0x000fca0003f04070 */
[----:B------:R-:W-:Y:S04]  /*06f0*/  @!P1 LDS R4, [R2+0x100] ;  /* 0x0001000002049984 */ /* 0x000fe80000000800 */
[----:B------:R-:W1:Y:S02]  /*0700*/  @!P1 LDS R5, [R2] ;  /* 0x0000000002059984 */ /* 0x000e640000000800 */
[----:B-1----:R-:W-:-:S05]  /*0710*/  @!P1 IADD3 R5, PT, PT, R4, R5, RZ ;  /* 0x0000000504059210 */ /* 0x002fca0007ffe0ff */
[----:B------:R1:W-:Y:S01]  /*0720*/  @!P1 STS [R2], R5 ;  /* 0x0000000502009388 */ /* 0x0003e20000000800 */
[----:B------:R-:W-:Y:S06]  /*0730*/  BAR.SYNC.DEFER_BLOCKING 0x0 ;  /* 0x0000000000007b1d */ /* 0x000fec0000010000 */
[----:B------:R-:W-:Y:S05]  /*0740*/  @P0 EXIT ;  /* 0x000000000000094d */ /* 0x000fea0003800000 */
[----:B------:R-:W-:Y:S01]  /*0750*/  LDS R3, [R2+0x80] ;  /* 0x0000800002037984 */ /* 0x000fe20000000800 */
[----:B------:R-:W-:-:S03]  /*0760*/  ISETP.NE.AND P0, PT, R0, RZ, PT ;  /* 0x000000ff0000720c */ /* 0x000fc60003f05270 */
[----:B------:R-:W2:Y:S02]  /*0770*/  LDS R4, [R2] ;  /* 0x0000000002047984 */ /* 0x000ea40000000800 */
[----:B--2---:R-:W-:-:S05]  /*0780*/  IMAD.IADD R3, R3, 0x1, R4 ;  /* 0x0000000103037824 */ /* 0x004fca00078e0204 */
[----:B------:R-:W-:Y:S04]  /*0790*/  STS [R2], R3 ;  /* 0x0000000302007388 */ /* 0x000fe80000000800 */
[----:B------:R-:W-:Y:S04]  /*07a0*/  LDS R4, [R2+0x40] ;  /* 0x0000400002047984 */ /* 0x000fe80000000800 */
[----:B-1----:R-:W1:Y:S02]  /*07b0*/  LDS R5, [R2] ;  /* 0x0000000002057984 */ /* 0x002e640000000800 */
[----:B-1----:R-:W-:-:S05]  /*07c0*/  IADD3 R5, PT, PT, R4, R5, RZ ;  /* 0x0000000504057210 */ /* 0x002fca0007ffe0ff */
[----:B------:R-:W-:Y:S04]  /*07d0*/  STS [R2], R5 ;  /* 0x0000000502007388 */ /* 0x000fe80000000800 */
[----:B------:R-:W-:Y:S04]  /*07e0*/  LDS R4, [R2+0x20] ;  /* 0x0000200002047984 */ /* 0x000fe80000000800 */
[----:B0-----:R-:W0:Y:S02]  /*07f0*/  LDS R7, [R2] ;  /* 0x0000000002077984 */ /* 0x001e240000000800 */
[----:B0-----:R-:W-:-:S05]  /*0800*/  IMAD.IADD R7, R4, 0x1, R7 ;  /* 0x0000000104077824 */ /* 0x001fca00078e0207 */
[----:B------:R-:W-:Y:S04]  /*0810*/  STS [R2], R7 ;  /* 0x0000000702007388 */ /* 0x000fe80000000800 */
[----:B------:R-:W-:Y:S04]  /*0820*/  LDS R4, [R2+0x10] ;  /* 0x0000100002047984 */ /* 0x000fe80000000800 */
[----:B------:R-:W0:Y:S02]  /*0830*/  LDS R9, [R2] ;  /* 0x0000000002097984 */ /* 0x000e240000000800 */
[----:B0-----:R-:W-:-:S05]  /*0840*/  IADD3 R9, PT, PT, R4, R9, RZ ;  /* 0x0000000904097210 */ /* 0x001fca0007ffe0ff */
[----:B------:R-:W-:Y:S04]  /*0850*/  STS [R2], R9 ;  /* 0x0000000902007388 */ /* 0x000fe80000000800 */
[----:B------:R-:W-:Y:S04]  /*0860*/  LDS R3, [R2+0x8] ;  /* 0x0000080002037984 */ /* 0x000fe80000000800 */
[----:B------:R-:W0:Y:S02]  /*0870*/  LDS R4, [R2] ;  /* 0x0000000002047984 */ /* 0x000e240000000800 */
[----:B0-----:R-:W-:-:S05]  /*0880*/  IMAD.IADD R3, R3, 0x1, R4 ;  /* 0x0000000103037824 */ /* 0x001fca00078e0204 */
[----:B------:R-:W-:Y:S04]  /*0890*/  STS [R2], R3 ;  /* 0x0000000302007388 */ /* 0x000fe80000000800 */
[----:B------:R-:W-:Y:S04]  /*08a0*/  LDS R4, [R2+0x4] ;  /* 0x0000040002047984 */ /* 0x000fe80000000800 */
[----:B------:R-:W0:Y:S02]  /*08b0*/  LDS R5, [R2] ;  /* 0x0000000002057984 */ /* 0x000e240000000800 */
[----:B0-----:R-:W-:-:S05]  /*08c0*/  IADD3 R5, PT, PT, R4, R5, RZ ;  /* 0x0000000504057210 */ /* 0x001fca0007ffe0ff */
[----:B------:R0:W-:Y:S01]  /*08d0*/  STS [R2], R5 ;  /* 0x0000000502007388 */ /* 0x0001e20000000800 */
[----:B------:R-:W-:Y:S05]  /*08e0*/  @P0 EXIT ;  /* 0x000000000000094d */ /* 0x000fea0003800000 */
[----:B0-----:R-:W0:Y:S01]  /*08f0*/  LDS R5, [UR4] ;  /* 0x00000004ff057984 */ /* 0x001e220008000800 */
[----:B------:R-:W0:Y:S03]  /*0900*/  LDC.64 R2, c[0x0][0x388] ;  /* 0x0000e200ff027b82 */ /* 0x000e260000000a00 */
[----:B0-----:R-:W-:Y:S01]  /*0910*/  REDG.E.ADD.STRONG.GPU desc[UR6][R2.64], R5 ;  /* 0x000000050200798e */ /* 0x001fe2000c12e106 */
[----:B------:R-:W-:Y:S05]  /*0920*/  EXIT ;  /* 0x000000000000794d */ /* 0x000fea0003800000 */
.L_x_9:
[----:B------:R-:W-:-:S00]  /*0930*/  BRA `(.L_x_9) ;  /* 0xfffffffc00fc7947 */ /* 0x000fc0000383ffff */
[----:B------:R-:W-:-:S00]  /*0940*/  NOP ;  /* 0x0000000000007918 */ /* 0x000fc00000000000 */
        /* <DEDUP_REMOVED lines=11> */
.L_x_10:


//--------------------- .nv.shared._Z19gridStrideReductionILj256EEvPiS0_i --------------------------
	.section	.nv.shared._Z19gridStrideReductionILj256EEvPiS0_i,"aw",@nobits
	.sectionflags	@""
	.align	16
	.zero		1024


//--------------------- .nv.shared.reserved.0     --------------------------
	.section	.nv.shared.reserved.0,"aw",@nobits
	.weak		__nv_reservedSMEM_offset_0_alias
	.size		__nv_reservedSMEM_offset_0_alias, 0, 64
	.other		__nv_reservedSMEM_offset_0_alias,@"STO_CUDA_RESERVED_SHARED STV_DEFAULT"
__nv_reservedSMEM_offset_0_alias:
	.zero		0
	.zero		64


//--------------------- .nv.constant0._Z19gridStrideReductionILj256EEvPiS0_i --------------------------
	.section	.nv.constant0._Z19gridStrideReductionILj256EEvPiS0_i,"a",@progbits
	.sectionflags	@""
	.align	4
.nv.constant0._Z19gridStrideReductionILj256EEvPiS0_i:
	.zero		916


//--------------------- SYMBOLS --------------------------

	.type		.nv.reservedSmem.offset0,@object
	.size		.nv.reservedSmem.offset0,0x4
	.type		.nv.reservedSmem.cap,@object
	.size		.nv.reservedSmem.cap,0x4
